//
// Generated by NVIDIA NVVM Compiler
//
// Compiler Build ID: CL-36424714
// Cuda compilation tools, release 13.0, V13.0.88
// Based on NVVM 20.0.0
//

.version 9.0
.target sm_100
.address_size 64

	// .globl	_Z10dfs_kernelPiiS_S_S_

.visible .entry _Z10dfs_kernelPiiS_S_S_(
	.param .u64 .ptr .align 1 _Z10dfs_kernelPiiS_S_S__param_0,
	.param .u32 _Z10dfs_kernelPiiS_S_S__param_1,
	.param .u64 .ptr .align 1 _Z10dfs_kernelPiiS_S_S__param_2,
	.param .u64 .ptr .align 1 _Z10dfs_kernelPiiS_S_S__param_3,
	.param .u64 .ptr .align 1 _Z10dfs_kernelPiiS_S_S__param_4
)
{
	.reg .pred 	%p<24>;
	.reg .b32 	%r<50>;
	.reg .b64 	%rd<34>;

	ld.param.u64 	%rd10, [_Z10dfs_kernelPiiS_S_S__param_0];
	ld.param.u32 	%r22, [_Z10dfs_kernelPiiS_S_S__param_1];
	ld.param.u64 	%rd11, [_Z10dfs_kernelPiiS_S_S__param_2];
	ld.param.u64 	%rd12, [_Z10dfs_kernelPiiS_S_S__param_3];
	ld.param.u64 	%rd13, [_Z10dfs_kernelPiiS_S_S__param_4];
	cvta.to.global.u64 	%rd1, %rd10;
	cvta.to.global.u64 	%rd2, %rd13;
	cvta.to.global.u64 	%rd3, %rd11;
	cvta.to.global.u64 	%rd4, %rd12;
	atom.global.add.u32 	%r1, [%rd4], -1;
	setp.lt.s32 	%p1, %r1, 0;
	@%p1 bra 	$L__BB0_33;
	mul.wide.u32 	%rd14, %r1, 4;
	add.s64 	%rd15, %rd3, %rd14;
	ld.global.u32 	%r2, [%rd15];
	mul.wide.s32 	%rd16, %r2, 4;
	add.s64 	%rd17, %rd2, %rd16;
	atom.relaxed.global.cas.b32 	%r23, [%rd17], 0, 1;
	setp.ne.s32 	%p2, %r23, 0;
	setp.lt.s32 	%p3, %r22, 1;
	or.pred  	%p4, %p2, %p3;
	@%p4 bra 	$L__BB0_33;
	mul.lo.s32 	%r3, %r2, %r22;
	and.b32  	%r4, %r22, 3;
	setp.lt.u32 	%p5, %r22, 4;
	mov.b32 	%r49, 0;
	@%p5 bra 	$L__BB0_25;
	and.b32  	%r49, %r22, 2147483644;
	mov.b32 	%r45, 0;
$L__BB0_4:
	add.s32 	%r26, %r45, %r3;
	mul.wide.s32 	%rd18, %r26, 4;
	add.s64 	%rd5, %rd1, %rd18;
	ld.global.u32 	%r27, [%rd5];
	setp.eq.s32 	%p6, %r27, 0;
	mul.wide.u32 	%rd19, %r45, 4;
	add.s64 	%rd6, %rd2, %rd19;
	@%p6 bra 	$L__BB0_9;
	atom.relaxed.global.cas.b32 	%r28, [%rd6], 0, 1;
	setp.ne.s32 	%p7, %r28, 0;
	@%p7 bra 	$L__BB0_9;
	atom.global.add.u32 	%r7, [%rd4], 1;
	setp.gt.s32 	%p8, %r7, 24998;
	@%p8 bra 	$L__BB0_8;
	mul.wide.s32 	%rd20, %r7, 4;
	add.s64 	%rd21, %rd3, %rd20;
	st.global.u32 	[%rd21+4], %r45;
	bra.uni 	$L__BB0_9;
$L__BB0_8:
	atom.global.add.u32 	%r29, [%rd4], -1;
$L__BB0_9:
	ld.global.u32 	%r30, [%rd5+4];
	setp.eq.s32 	%p9, %r30, 0;
	@%p9 bra 	$L__BB0_14;
	atom.relaxed.global.cas.b32 	%r31, [%rd6+4], 0, 1;
	setp.ne.s32 	%p10, %r31, 0;
	@%p10 bra 	$L__BB0_14;
	atom.global.add.u32 	%r8, [%rd4], 1;
	setp.lt.s32 	%p11, %r8, 24999;
	@%p11 bra 	$L__BB0_13;
	atom.global.add.u32 	%r32, [%rd4], -1;
	bra.uni 	$L__BB0_14;
$L__BB0_13:
	mul.wide.s32 	%rd22, %r8, 4;
	add.s64 	%rd23, %rd3, %rd22;
	add.s32 	%r33, %r45, 1;
	st.global.u32 	[%rd23+4], %r33;
$L__BB0_14:
	ld.global.u32 	%r34, [%rd5+8];
	setp.eq.s32 	%p12, %r34, 0;
	@%p12 bra 	$L__BB0_19;
	atom.relaxed.global.cas.b32 	%r35, [%rd6+8], 0, 1;
	setp.ne.s32 	%p13, %r35, 0;
	@%p13 bra 	$L__BB0_19;
	atom.global.add.u32 	%r9, [%rd4], 1;
	setp.lt.s32 	%p14, %r9, 24999;
	@%p14 bra 	$L__BB0_18;
	atom.global.add.u32 	%r36, [%rd4], -1;
	bra.uni 	$L__BB0_19;
$L__BB0_18:
	mul.wide.s32 	%rd24, %r9, 4;
	add.s64 	%rd25, %rd3, %rd24;
	add.s32 	%r37, %r45, 2;
	st.global.u32 	[%rd25+4], %r37;
$L__BB0_19:
	ld.global.u32 	%r38, [%rd5+12];
	setp.eq.s32 	%p15, %r38, 0;
	@%p15 bra 	$L__BB0_24;
	atom.relaxed.global.cas.b32 	%r39, [%rd6+12], 0, 1;
	setp.ne.s32 	%p16, %r39, 0;
	@%p16 bra 	$L__BB0_24;
	atom.global.add.u32 	%r10, [%rd4], 1;
	setp.lt.s32 	%p17, %r10, 24999;
	@%p17 bra 	$L__BB0_23;
	atom.global.add.u32 	%r40, [%rd4], -1;
	bra.uni 	$L__BB0_24;
$L__BB0_23:
	mul.wide.s32 	%rd26, %r10, 4;
	add.s64 	%rd27, %rd3, %rd26;
	add.s32 	%r41, %r45, 3;
	st.global.u32 	[%rd27+4], %r41;
$L__BB0_24:
	add.s32 	%r45, %r45, 4;
	setp.ne.s32 	%p18, %r45, %r49;
	@%p18 bra 	$L__BB0_4;
$L__BB0_25:
	setp.eq.s32 	%p19, %r4, 0;
	@%p19 bra 	$L__BB0_33;
	mul.wide.u32 	%rd28, %r49, 4;
	add.s64 	%rd33, %rd2, %rd28;
	add.s32 	%r48, %r49, %r3;
	neg.s32 	%r47, %r4;
$L__BB0_27:
	.pragma "nounroll";
	mul.wide.s32 	%rd29, %r48, 4;
	add.s64 	%rd30, %rd1, %rd29;
	ld.global.u32 	%r42, [%rd30];
	setp.eq.s32 	%p20, %r42, 0;
	@%p20 bra 	$L__BB0_32;
	atom.relaxed.global.cas.b32 	%r43, [%rd33], 0, 1;
	setp.ne.s32 	%p21, %r43, 0;
	@%p21 bra 	$L__BB0_32;
	atom.global.add.u32 	%r18, [%rd4], 1;
	setp.lt.s32 	%p22, %r18, 24999;
	@%p22 bra 	$L__BB0_31;
	atom.global.add.u32 	%r44, [%rd4], -1;
	bra.uni 	$L__BB0_32;
$L__BB0_31:
	mul.wide.s32 	%rd31, %r18, 4;
	add.s64 	%rd32, %rd3, %rd31;
	st.global.u32 	[%rd32+4], %r49;
$L__BB0_32:
	add.s32 	%r49, %r49, 1;
	add.s64 	%rd33, %rd33, 4;
	add.s32 	%r48, %r48, 1;
	add.s32 	%r47, %r47, 1;
	setp.ne.s32 	%p23, %r47, 0;
	@%p23 bra 	$L__BB0_27;
$L__BB0_33:
	ret;

}


// ===== COMPILED SASS (sm_100) =====

	.target	sm_100

	.elftype	@"ET_EXEC"


//--------------------- .note.nv.tkinfo           --------------------------
	.section	.note.nv.tkinfo,"",@"SHT_NOTE"
	.sectionflags	@"SHF_NOTE_NV_TKINFO"
	.tkinfo
        /*0018*/ 	.word	0x00000002
        /*0030*/ 	.string	""
        /*0030*/ 	.string	"ptxas"
        /*0030*/ 	.string	"Cuda compilation tools, release 13.0, V13.0.88"
        /*0030*/ 	.string	"Build cuda_13.0.r13.0/compiler.36424714_0"
        /*0030*/ 	.string	"-arch sm_100 -m 64 "



//--------------------- .note.nv.cuinfo           --------------------------
	.section	.note.nv.cuinfo,"",@"SHT_NOTE"
	.sectionflags	@"SHF_NOTE_NV_CUINFO"
        /*0018*/ 	.short	0x0002
        /*001a*/ 	.short	0x0064
        /*001c*/ 	.short	0x0082
	.zero		2


//--------------------- .nv.info                  --------------------------
	.section	.nv.info,"",@"SHT_CUDA_INFO"
	.align	4


	//----- nvinfo : EIATTR_REGCOUNT
	.align		4
        /*0000*/ 	.byte	0x04, 0x2f
        /*0002*/ 	.short	(.L_1 - .L_0)
	.align		4
.L_0:
        /*0004*/ 	.word	index@(_Z10dfs_kernelPiiS_S_S_)
        /*0008*/ 	.word	0x0000001e


	//----- nvinfo : EIATTR_FRAME_SIZE
	.align		4
.L_1:
        /*000c*/ 	.byte	0x04, 0x11
        /*000e*/ 	.short	(.L_3 - .L_2)
	.align		4
.L_2:
        /*0010*/ 	.word	index@(_Z10dfs_kernelPiiS_S_S_)
        /*0014*/ 	.word	0x00000000


	//----- nvinfo : EIATTR_MIN_STACK_SIZE
	.align		4
.L_3:
        /*0018*/ 	.byte	0x04, 0x12
        /*001a*/ 	.short	(.L_5 - .L_4)
	.align		4
.L_4:
        /*001c*/ 	.word	index@(_Z10dfs_kernelPiiS_S_S_)
        /*0020*/ 	.word	0x00000000
.L_5:


//--------------------- .nv.compat                --------------------------
	.section	.nv.compat,"",@"SHT_CUDA_COMPAT_INFO"
	.align	4
        /*0000*/ 	.byte	0x02, 0x09, 0x00, 0x00, 0x02, 0x02, 0x01, 0x00, 0x02, 0x05, 0x05, 0x00, 0x03, 0x07, 0x01, 0x01
        /*0010*/ 	.byte	0x02, 0x03, 0x00, 0x00, 0x02, 0x06, 0x01, 0x00, 0x04, 0x0b, 0x08, 0x00, 0x09, 0x00, 0x00, 0x00
        /*0020*/ 	.byte	0x00, 0x00, 0x00, 0x00


//--------------------- .nv.info._Z10dfs_kernelPiiS_S_S_ --------------------------
	.section	.nv.info._Z10dfs_kernelPiiS_S_S_,"",@"SHT_CUDA_INFO"
	.sectionflags	@""
	.align	4


	//----- nvinfo : EIATTR_CUDA_API_VERSION
	.align		4
        /*0000*/ 	.byte	0x04, 0x37
        /*0002*/ 	.short	(.L_7 - .L_6)
.L_6:
        /*0004*/ 	.word	0x00000082


	//----- nvinfo : EIATTR_KPARAM_INFO
	.align		4
.L_7:
        /*0008*/ 	.byte	0x04, 0x17
        /*000a*/ 	.short	(.L_9 - .L_8)
.L_8:
        /*000c*/ 	.word	0x00000000
        /*0010*/ 	.short	0x0004
        /*0012*/ 	.short	0x0020
        /*0014*/ 	.byte	0x00, 0xf5, 0x21, 0x00


	//----- nvinfo : EIATTR_KPARAM_INFO
	.align		4
.L_9:
        /*0018*/ 	.byte	0x04, 0x17
        /*001a*/ 	.short	(.L_11 - .L_10)
.L_10:
        /*001c*/ 	.word	0x00000000
        /*0020*/ 	.short	0x0003
        /*0022*/ 	.short	0x0018
        /*0024*/ 	.byte	0x00, 0xf5, 0x21, 0x00


	//----- nvinfo : EIATTR_KPARAM_INFO
	.align		4
.L_11:
        /*0028*/ 	.byte	0x04, 0x17
        /*002a*/ 	.short	(.L_13 - .L_12)
.L_12:
        /*002c*/ 	.word	0x00000000
        /*0030*/ 	.short	0x0002
        /*0032*/ 	.short	0x0010
        /*0034*/ 	.byte	0x00, 0xf5, 0x21, 0x00


	//----- nvinfo : EIATTR_KPARAM_INFO
	.align		4
.L_13:
        /*0038*/ 	.byte	0x04, 0x17
        /*003a*/ 	.short	(.L_15 - .L_14)
.L_14:
        /*003c*/ 	.word	0x00000000
        /*0040*/ 	.short	0x0001
        /*0042*/ 	.short	0x0008
        /*0044*/ 	.byte	0x00, 0xf0, 0x11, 0x00


	//----- nvinfo : EIATTR_KPARAM_INFO
	.align		4
.L_15:
        /*0048*/ 	.byte	0x04, 0x17
        /*004a*/ 	.short	(.L_17 - .L_16)
.L_16:
        /*004c*/ 	.word	0x00000000
        /*0050*/ 	.short	0x0000
        /*0052*/ 	.short	0x0000
        /*0054*/ 	.byte	0x00, 0xf5, 0x21, 0x00


	//----- nvinfo : EIATTR_SPARSE_MMA_MASK
	.align		4
.L_17:
        /*0058*/ 	.byte	0x03, 0x50
        /*005a*/ 	.short	0x0000


	//----- nvinfo : EIATTR_MAXREG_COUNT
	.align		4
        /*005c*/ 	.byte	0x03, 0x1b
        /*005e*/ 	.short	0x00ff


	//----- nvinfo : EIATTR_MERCURY_ISA_VERSION
	.align		4
        /*0060*/ 	.byte	0x03, 0x5f
        /*0062*/ 	.short	0x0101


	//----- nvinfo : EIATTR_INT_WARP_WIDE_INSTR_OFFSETS
	.align		4
        /*0064*/ 	.byte	0x04, 0x31
        /*0066*/ 	.short	(.L_19 - .L_18)


	//   ....[0]....
.L_18:
        /*0068*/ 	.word	0x00000020


	//   ....[1]....
        /*006c*/ 	.word	0x000000d0


	//   ....[2]....
        /*0070*/ 	.word	0x00000370


	//   ....[3]....
        /*0074*/ 	.word	0x00000400


	//   ....[4]....
        /*0078*/ 	.word	0x00000470


	//   ....[5]....
        /*007c*/ 	.word	0x00000580


	//   ....[6]....
        /*0080*/ 	.word	0x00000610


	//   ....[7]....
        /*0084*/ 	.word	0x00000650


	//   ....[8]....
        /*0088*/ 	.word	0x000007a0


	//   ....[9]....
        /*008c*/ 	.word	0x00000830


	//   ....[10]....
        /*0090*/ 	.word	0x00000870


	//   ....[11]....
        /*0094*/ 	.word	0x000009c0


	//   ....[12]....
        /*0098*/ 	.word	0x00000a50


	//   ....[13]....
        /*009c*/ 	.word	0x00000a90


	//   ....[14]....
        /*00a0*/ 	.word	0x00000cb0


	//   ....[15]....
        /*00a4*/ 	.word	0x00000d40


	//   ....[16]....
        /*00a8*/ 	.word	0x00000d80


	//----- nvinfo : EIATTR_VRC_CTA_INIT_COUNT
	.align		4
.L_19:
        /*00ac*/ 	.byte	0x02, 0x4a
	.zero		1
	.zero		1


	//----- nvinfo : EIATTR_EXIT_INSTR_OFFSETS
	.align		4
        /*00b0*/ 	.byte	0x04, 0x1c
        /*00b2*/ 	.short	(.L_21 - .L_20)


	//   ....[0]....
.L_20:
        /*00b4*/ 	.word	0x00000100


	//   ....[1]....
        /*00b8*/ 	.word	0x000001e0


	//   ....[2]....
        /*00bc*/ 	.word	0x00000b80


	//   ....[3]....
        /*00c0*/ 	.word	0x00000e70


	//----- nvinfo : EIATTR_CRS_STACK_SIZE
	.align		4
.L_21:
        /*00c4*/ 	.byte	0x04, 0x1e
        /*00c6*/ 	.short	(.L_23 - .L_22)
.L_22:
        /*00c8*/ 	.word	0x00000000


	//----- nvinfo : EIATTR_CBANK_PARAM_SIZE
	.align		4
.L_23:
        /*00cc*/ 	.byte	0x03, 0x19
        /*00ce*/ 	.short	0x0028


	//----- nvinfo : EIATTR_PARAM_CBANK
	.align		4
        /*00d0*/ 	.byte	0x04, 0x0a
        /*00d2*/ 	.short	(.L_25 - .L_24)
	.align		4
.L_24:
        /*00d4*/ 	.word	index@(.nv.constant0._Z10dfs_kernelPiiS_S_S_)
        /*00d8*/ 	.short	0x0380
        /*00da*/ 	.short	0x0028


	//----- nvinfo : EIATTR_SW_WAR
	.align		4
.L_25:
        /*00dc*/ 	.byte	0x04, 0x36
        /*00de*/ 	.short	(.L_27 - .L_26)
.L_26:
        /*00e0*/ 	.word	0x00000008
.L_27:


//--------------------- .nv.callgraph             --------------------------
	.section	.nv.callgraph,"",@"SHT_CUDA_CALLGRAPH"
	.align	4
	.sectionentsize	8
	.align		4
        /*0000*/ 	.word	0x00000000
	.align		4
        /*0004*/ 	.word	0xffffffff
	.align		4
        /*0008*/ 	.word	0x00000000
	.align		4
        /*000c*/ 	.word	0xfffffffe
	.align		4
        /*0010*/ 	.word	0x00000000
	.align		4
        /*0014*/ 	.word	0xfffffffd
	.align		4
        /*0018*/ 	.word	0x00000000
	.align		4
        /*001c*/ 	.word	0xfffffffc


//--------------------- .text._Z10dfs_kernelPiiS_S_S_ --------------------------
	.section	.text._Z10dfs_kernelPiiS_S_S_,"ax",@progbits
	.align	128
        .global         _Z10dfs_kernelPiiS_S_S_
        .type           _Z10dfs_kernelPiiS_S_S_,@function
        .size           _Z10dfs_kernelPiiS_S_S_,(.L_x_18 - _Z10dfs_kernelPiiS_S_S_)
        .other          _Z10dfs_kernelPiiS_S_S_,@"STO_CUDA_ENTRY STV_DEFAULT"
_Z10dfs_kernelPiiS_S_S_:
.text._Z10dfs_kernelPiiS_S_S_:
[----:B------:R-:W-:Y:S01]  /*0000*/  LDC R1, c[0x0][0x37c] ;  /* 0x0000df00ff017b82 */ /* 0x000fe20000000800 */
[----:B------:R-:W0:Y:S01]  /*0010*/  S2R R5, SR_LANEID ;  /* 0x0000000000057919 */ /* 0x000e220000000000 */
[----:B------:R-:W-:-:S06]  /*0020*/  VOTEU.ANY UR4, UPT, PT ;  /* 0x0000000000047886 */ /* 0x000fcc00038e0100 */
[----:B------:R-:W1:Y:S01]  /*0030*/  LDC.64 R2, c[0x0][0x398] ;  /* 0x0000e600ff027b82 */ /* 0x000e620000000a00 */
[----:B------:R-:W0:Y:S01]  /*0040*/  FLO.U32 R0, UR4 ;  /* 0x0000000400007d00 */ /* 0x000e2200080e0000 */
[----:B------:R-:W1:Y:S01]  /*0050*/  LDCU.64 UR6, c[0x0][0x358] ;  /* 0x00006b00ff0677ac */ /* 0x000e620008000a00 */
[----:B------:R-:W-:-:S06]  /*0060*/  UPOPC UR5, UR4 ;  /* 0x00000004000572bf */ /* 0x000fcc0008000000 */
[----:B------:R-:W-:Y:S01]  /*0070*/  IMAD R7, RZ, RZ, -UR5 ;  /* 0x80000005ff077e24 */ /* 0x000fe2000f8e02ff */
[----:B0-----:R-:W-:-:S13]  /*0080*/  ISETP.EQ.U32.AND P0, PT, R0, R5, PT ;  /* 0x000000050000720c */ /* 0x001fda0003f02070 */
[----:B-1----:R-:W2:Y:S01]  /*0090*/  @P0 ATOMG.E.ADD.STRONG.GPU PT, R3, desc[UR6][R2.64], R7 ;  /* 0x80000007020309a8 */ /* 0x002ea200081ef106 */
[----:B------:R-:W0:Y:S02]  /*00a0*/  S2R R4, SR_LTMASK ;  /* 0x0000000000047919 */ /* 0x000e240000003900 */
[----:B0-----:R-:W-:-:S06]  /*00b0*/  LOP3.LUT R4, R4, UR4, RZ, 0xc0, !PT ;  /* 0x0000000404047c12 */ /* 0x001fcc000f8ec0ff */
[----:B------:R-:W0:Y:S01]  /*00c0*/  POPC R4, R4 ;  /* 0x0000000400047309 */ /* 0x000e220000000000 */
[----:B--2---:R-:W0:Y:S02]  /*00d0*/  SHFL.IDX PT, R5, R3, R0, 0x1f ;  /* 0x00001f0003057589 */ /* 0x004e2400000e0000 */
[----:B0-----:R-:W-:-:S05]  /*00e0*/  IMAD.IADD R5, R5, 0x1, -R4 ;  /* 0x0000000105057824 */ /* 0x001fca00078e0a04 */
[----:B------:R-:W-:-:S13]  /*00f0*/  ISETP.GE.AND P0, PT, R5, RZ, PT ;  /* 0x000000ff0500720c */ /* 0x000fda0003f06270 */
[----:B------:R-:W-:Y:S05]  /*0100*/  @!P0 EXIT ;  /* 0x000000000000894d */ /* 0x000fea0003800000 */
[----:B------:R-:W0:Y:S01]  /*0110*/  LDC.64 R2, c[0x0][0x390] ;  /* 0x0000e400ff027b82 */ /* 0x000e220000000a00 */
[----:B------:R-:W1:Y:S01]  /*0120*/  LDCU.64 UR4, c[0x0][0x3a0] ;  /* 0x00007400ff0477ac */ /* 0x000e620008000a00 */
[----:B------:R-:W-:Y:S02]  /*0130*/  IMAD.MOV.U32 R7, RZ, RZ, 0x1 ;  /* 0x00000001ff077424 */ /* 0x000fe400078e00ff */
[----:B------:R-:W-:-:S04]  /*0140*/  IMAD.MOV.U32 R6, RZ, RZ, RZ ;  /* 0x000000ffff067224 */ /* 0x000fc800078e00ff */
[----:B------:R-:W2:Y:S01]  /*0150*/  LDC R16, c[0x0][0x388] ;  /* 0x0000e200ff107b82 */ /* 0x000ea20000000800 */
[----:B0-----:R-:W-:-:S05]  /*0160*/  IMAD.WIDE.U32 R2, R5, 0x4, R2 ;  /* 0x0000000405027825 */ /* 0x001fca00078e0002 */
[----:B------:R-:W3:Y:S01]  /*0170*/  LDG.E R19, desc[UR6][R2.64] ;  /* 0x0000000602137981 */ /* 0x000ee2000c1e1900 */
[----:B-1----:R-:W-:Y:S02]  /*0180*/  IMAD.U32 R12, RZ, RZ, UR4 ;  /* 0x00000004ff0c7e24 */ /* 0x002fe4000f8e00ff */
[----:B------:R-:W-:Y:S02]  /*0190*/  IMAD.U32 R13, RZ, RZ, UR5 ;  /* 0x00000005ff0d7e24 */ /* 0x000fe4000f8e00ff */
[----:B---3--:R-:W-:-:S06]  /*01a0*/  IMAD.WIDE R4, R19, 0x4, R12 ;  /* 0x0000000413047825 */ /* 0x008fcc00078e020c */
[----:B------:R-:W3:Y:S01]  /*01b0*/  ATOMG.E.CAS.STRONG.GPU PT, R4, [R4], R6, R7 ;  /* 0x00000006040473a9 */ /* 0x000ee200001ee107 */
[----:B--2---:R-:W-:-:S04]  /*01c0*/  ISETP.GE.AND P0, PT, R16, 0x1, PT ;  /* 0x000000011000780c */ /* 0x004fc80003f06270 */
[----:B---3--:R-:W-:-:S13]  /*01d0*/  ISETP.NE.OR P0, PT, R4, RZ, !P0 ;  /* 0x000000ff0400720c */ /* 0x008fda0004705670 */
[----:B------:R-:W-:Y:S05]  /*01e0*/  @P0 EXIT ;  /* 0x000000000000094d */ /* 0x000fea0003800000 */
[C---:B------:R-:W-:Y:S01]  /*01f0*/  ISETP.GE.U32.AND P0, PT, R16.reuse, 0x4, PT ;  /* 0x000000041000780c */ /* 0x040fe20003f06070 */
[----:B------:R-:W-:Y:S01]  /*0200*/  HFMA2 R17, -RZ, RZ, 0, 0 ;  /* 0x00000000ff117431 */ /* 0x000fe200000001ff */
[----:B------:R-:W-:-:S11]  /*0210*/  LOP3.LUT R0, R16, 0x3, RZ, 0xc0, !PT ;  /* 0x0000000310007812 */ /* 0x000fd600078ec0ff */
[----:B------:R-:W-:Y:S05]  /*0220*/  @!P0 BRA `(.L_x_0) ;  /* 0x0000000800508947 */ /* 0x000fea0003800000 */
[----:B------:R-:W0:Y:S01]  /*0230*/  LDC R18, c[0x0][0x388] ;  /* 0x0000e200ff127b82 */ /* 0x000e220000000800 */
[----:B------:R-:W-:Y:S01]  /*0240*/  LOP3.LUT R17, R16, 0x7ffffffc, RZ, 0xc0, !PT ;  /* 0x7ffffffc10117812 */ /* 0x000fe200078ec0ff */
[----:B------:R-:W-:-:S06]  /*0250*/  IMAD.MOV.U32 R21, RZ, RZ, RZ ;  /* 0x000000ffff157224 */ /* 0x000fcc00078e00ff */
[----:B------:R-:W1:Y:S08]  /*0260*/  LDC.64 R2, c[0x0][0x390] ;  /* 0x0000e400ff027b82 */ /* 0x000e700000000a00 */
[----:B------:R-:W2:Y:S08]  /*0270*/  LDC.64 R4, c[0x0][0x380] ;  /* 0x0000e000ff047b82 */ /* 0x000eb00000000a00 */
[----:B------:R-:W3:Y:S02]  /*0280*/  LDC.64 R12, c[0x0][0x3a0] ;  /* 0x0000e800ff0c7b82 */ /* 0x000ee40000000a00 */
.L_x_12:
[----:B0-----:R-:W-:-:S04]  /*0290*/  IMAD.MOV.U32 R16, RZ, RZ, R18 ;  /* 0x000000ffff107224 */ /* 0x001fc800078e0012 */
[----:B----4-:R-:W-:-:S04]  /*02a0*/  IMAD R7, R19, R16, R21 ;  /* 0x0000001013077224 */ /* 0x010fc800078e0215 */
[----:B--2---:R-:W-:-:S05]  /*02b0*/  IMAD.WIDE R6, R7, 0x4, R4 ;  /* 0x0000000407067825 */ /* 0x004fca00078e0204 */
[----:B------:R-:W2:Y:S01]  /*02c0*/  LDG.E R8, desc[UR6][R6.64] ;  /* 0x0000000606087981 */ /* 0x000ea2000c1e1900 */
[----:B------:R-:W-:Y:S01]  /*02d0*/  BSSY.RECONVERGENT B0, `(.L_x_1) ;  /* 0x0000020000007945 */ /* 0x000fe20003800200 */
[----:B--2---:R-:W-:Y:S01]  /*02e0*/  ISETP.NE.AND P0, PT, R8, RZ, PT ;  /* 0x000000ff0800720c */ /* 0x004fe20003f05270 */
[----:B---3--:R-:W-:-:S12]  /*02f0*/  IMAD.WIDE.U32 R8, R21, 0x4, R12 ;  /* 0x0000000415087825 */ /* 0x008fd800078e000c */
[----:B------:R-:W-:Y:S05]  /*0300*/  @!P0 BRA `(.L_x_2) ;  /* 0x0000000000708947 */ /* 0x000fea0003800000 */
[----:B------:R-:W-:Y:S02]  /*0310*/  IMAD.MOV.U32 R10, RZ, RZ, RZ ;  /* 0x000000ffff0a7224 */ /* 0x000fe400078e00ff */
[----:B------:R-:W-:-:S05]  /*0320*/  IMAD.MOV.U32 R11, RZ, RZ, 0x1 ;  /* 0x00000001ff0b7424 */ /* 0x000fca00078e00ff */
[----:B------:R-:W2:Y:S02]  /*0330*/  ATOMG.E.CAS.STRONG.GPU PT, R10, [R8], R10, R11 ;  /* 0x0000000a080a73a9 */ /* 0x000ea400001ee10b */
[----:B--2---:R-:W-:-:S13]  /*0340*/  ISETP.NE.AND P0, PT, R10, RZ, PT ;  /* 0x000000ff0a00720c */ /* 0x004fda0003f05270 */
[----:B------:R-:W-:Y:S05]  /*0350*/  @P0 BRA `(.L_x_2) ;  /* 0x00000000005c0947 */ /* 0x000fea0003800000 */
[----:B------:R-:W0:Y:S01]  /*0360*/  S2R R20, SR_LANEID ;  /* 0x0000000000147919 */ /* 0x000e220000000000 */
[----:B------:R-:W-:Y:S01]  /*0370*/  VOTEU.ANY UR4, UPT, PT ;  /* 0x0000000000047886 */ /* 0x000fe200038e0100 */
[----:B------:R-:W2:Y:S01]  /*0380*/  LDC.64 R10, c[0x0][0x398] ;  /* 0x0000e600ff0a7b82 */ /* 0x000ea20000000a00 */
[----:B------:R-:W0:Y:S08]  /*0390*/  FLO.U32 R27, UR4 ;  /* 0x00000004001b7d00 */ /* 0x000e3000080e0000 */
[----:B------:R-:W2:Y:S01]  /*03a0*/  POPC R25, UR4 ;  /* 0x0000000400197d09 */ /* 0x000ea20008000000 */
[----:B0-----:R-:W-:-:S13]  /*03b0*/  ISETP.EQ.U32.AND P0, PT, R27, R20, PT ;  /* 0x000000141b00720c */ /* 0x001fda0003f02070 */
[----:B--2---:R-:W2:Y:S01]  /*03c0*/  @P0 ATOMG.E.ADD.STRONG.GPU PT, R22, desc[UR6][R10.64], R25 ;  /* 0x800000190a1609a8 */ /* 0x004ea200081ef106 */
[----:B------:R-:W0:Y:S02]  /*03d0*/  S2R R24, SR_LTMASK ;  /* 0x0000000000187919 */ /* 0x000e240000003900 */
[----:B0-----:R-:W-:-:S04]  /*03e0*/  LOP3.LUT R24, R24, UR4, RZ, 0xc0, !PT ;  /* 0x0000000418187c12 */ /* 0x001fc8000f8ec0ff */
[----:B------:R-:W0:Y:S01]  /*03f0*/  POPC R23, R24 ;  /* 0x0000001800177309 */ /* 0x000e220000000000 */
[----:B--2---:R-:W0:Y:S02]  /*0400*/  SHFL.IDX PT, R22, R22, R27, 0x1f ;  /* 0x00001f1b16167589 */ /* 0x004e2400000e0000 */
[----:B0-----:R-:W-:-:S05]  /*0410*/  IMAD.IADD R23, R22, 0x1, R23 ;  /* 0x0000000116177824 */ /* 0x001fca00078e0217 */
[----:B------:R-:W-:-:S13]  /*0420*/  ISETP.GT.AND P0, PT, R23, 0x61a6, PT ;  /* 0x000061a61700780c */ /* 0x000fda0003f04270 */
[----:B------:R-:W0:Y:S02]  /*0430*/  @!P0 LDC.64 R14, c[0x0][0x390] ;  /* 0x0000e400ff0e8b82 */ /* 0x000e240000000a00 */
[----:B0-----:R-:W-:-:S05]  /*0440*/  @!P0 IMAD.WIDE R14, R23, 0x4, R14 ;  /* 0x00000004170e8825 */ /* 0x001fca00078e020e */
[----:B------:R0:W-:Y:S01]  /*0450*/  @!P0 STG.E desc[UR6][R14.64+0x4], R21 ;  /* 0x000004150e008986 */ /* 0x0001e2000c101906 */
[----:B------:R-:W-:Y:S05]  /*0460*/  @!P0 BRA `(.L_x_2) ;  /* 0x0000000000188947 */ /* 0x000fea0003800000 */
[----:B------:R-:W-:Y:S02]  /*0470*/  VOTEU.ANY UR4, UPT, PT ;  /* 0x0000000000047886 */ /* 0x000fe400038e0100 */
[----:B------:R-:W-:Y:S02]  /*0480*/  UFLO.U32 UR5, UR4 ;  /* 0x00000004000572bd */ /* 0x000fe400080e0000 */
[----:B------:R-:W-:-:S04]  /*0490*/  UPOPC UR4, UR4 ;  /* 0x00000004000472bf */ /* 0x000fc80008000000 */
[----:B------:R-:W-:Y:S02]  /*04a0*/  ISETP.EQ.U32.AND P0, PT, R20, UR5, PT ;  /* 0x0000000514007c0c */ /* 0x000fe4000bf02070 */
[----:B0-----:R-:W-:-:S11]  /*04b0*/  IADD3 R15, PT, PT, RZ, -UR4, RZ ;  /* 0x80000004ff0f7c10 */ /* 0x001fd6000fffe0ff */
[----:B------:R2:W-:Y:S02]  /*04c0*/  @P0 REDG.E.ADD.STRONG.GPU desc[UR6][R10.64], R15 ;  /* 0x0000000f0a00098e */ /* 0x0005e4000c12e106 */
.L_x_2:
[----:B------:R-:W-:Y:S05]  /*04d0*/  BSYNC.RECONVERGENT B0 ;  /* 0x0000000000007941 */ /* 0x000fea0003800200 */
.L_x_1:
[----:B--2---:R-:W2:Y:S01]  /*04e0*/  LDG.E R10, desc[UR6][R6.64+0x4] ;  /* 0x00000406060a7981 */ /* 0x004ea2000c1e1900 */
[----:B------:R-:W-:Y:S01]  /*04f0*/  BSSY.RECONVERGENT B0, `(.L_x_3) ;  /* 0x0000020000007945 */ /* 0x000fe20003800200 */
[----:B--2---:R-:W-:-:S13]  /*0500*/  ISETP.NE.AND P0, PT, R10, RZ, PT ;  /* 0x000000ff0a00720c */ /* 0x004fda0003f05270 */
[----:B------:R-:W-:Y:S05]  /*0510*/  @!P0 BRA `(.L_x_4) ;  /* 0x0000000000748947 */ /* 0x000fea0003800000 */
[----:B------:R-:W-:Y:S02]  /*0520*/  IMAD.MOV.U32 R10, RZ, RZ, RZ ;  /* 0x000000ffff0a7224 */ /* 0x000fe400078e00ff */
[----:B------:R-:W-:-:S05]  /*0530*/  IMAD.MOV.U32 R11, RZ, RZ, 0x1 ;  /* 0x00000001ff0b7424 */ /* 0x000fca00078e00ff */
[----:B------:R-:W2:Y:S02]  /*0540*/  ATOMG.E.CAS.STRONG.GPU PT, R10, [R8+0x4], R10, R11 ;  /* 0x0000040a080a73a9 */ /* 0x000ea400001ee10b */
[----:B--2---:R-:W-:-:S13]  /*0550*/  ISETP.NE.AND P0, PT, R10, RZ, PT ;  /* 0x000000ff0a00720c */ /* 0x004fda0003f05270 */
[----:B------:R-:W-:Y:S05]  /*0560*/  @P0 BRA `(.L_x_4) ;  /* 0x0000000000600947 */ /* 0x000fea0003800000 */
[----:B------:R-:W2:Y:S01]  /*0570*/  S2R R25, SR_LANEID ;  /* 0x0000000000197919 */ /* 0x000ea20000000000 */
[----:B------:R-:W-:Y:S01]  /*0580*/  VOTEU.ANY UR4, UPT, PT ;  /* 0x0000000000047886 */ /* 0x000fe200038e0100 */
[----:B------:R-:W3:Y:S01]  /*0590*/  LDC.64 R10, c[0x0][0x398] ;  /* 0x0000e600ff0a7b82 */ /* 0x000ee20000000a00 */
[----:B0-----:R-:W2:Y:S08]  /*05a0*/  FLO.U32 R14, UR4 ;  /* 0x00000004000e7d00 */ /* 0x001eb000080e0000 */
[----:B------:R-:W3:Y:S01]  /*05b0*/  POPC R23, UR4 ;  /* 0x0000000400177d09 */ /* 0x000ee20008000000 */
[----:B--2---:R-:W-:-:S13]  /*05c0*/  ISETP.EQ.U32.AND P0, PT, R14, R25, PT ;  /* 0x000000190e00720c */ /* 0x004fda0003f02070 */
[----:B---3--:R-:W2:Y:S01]  /*05d0*/  @P0 ATOMG.E.ADD.STRONG.GPU PT, R23, desc[UR6][R10.64], R23 ;  /* 0x800000170a1709a8 */ /* 0x008ea200081ef106 */
[----:B------:R-:W0:Y:S02]  /*05e0*/  S2R R20, SR_LTMASK ;  /* 0x0000000000147919 */ /* 0x000e240000003900 */
[----:B0-----:R-:W-:-:S06]  /*05f0*/  LOP3.LUT R20, R20, UR4, RZ, 0xc0, !PT ;  /* 0x0000000414147c12 */ /* 0x001fcc000f8ec0ff */
[----:B------:R-:W0:Y:S01]  /*0600*/  POPC R20, R20 ;  /* 0x0000001400147309 */ /* 0x000e220000000000 */
[----:B--2---:R-:W0:Y:S02]  /*0610*/  SHFL.IDX PT, R15, R23, R14, 0x1f ;  /* 0x00001f0e170f7589 */ /* 0x004e2400000e0000 */
[----:B0-----:R-:W-:-:S05]  /*0620*/  IMAD.IADD R15, R15, 0x1, R20 ;  /* 0x000000010f0f7824 */ /* 0x001fca00078e0214 */
[----:B------:R-:W-:-:S13]  /*0630*/  ISETP.GE.AND P0, PT, R15, 0x61a7, PT ;  /* 0x000061a70f00780c */ /* 0x000fda0003f06270 */
[----:B------:R-:W-:Y:S05]  /*0640*/  @!P0 BRA `(.L_x_5) ;  /* 0x00000000001c8947 */ /* 0x000fea0003800000 */
[----:B------:R-:W-:Y:S02]  /*0650*/  VOTEU.ANY UR4, UPT, PT ;  /* 0x0000000000047886 */ /* 0x000fe400038e0100 */
[----:B------:R-:W-:Y:S02]  /*0660*/  UFLO.U32 UR5, UR4 ;  /* 0x00000004000572bd */ /* 0x000fe400080e0000 */
[----:B------:R-:W-:-:S04]  /*0670*/  UPOPC UR4, UR4 ;  /* 0x00000004000472bf */ /* 0x000fc80008000000 */
[----:B------:R-:W-:Y:S02]  /*0680*/  ISETP.EQ.U32.AND P0, PT, R25, UR5, PT ;  /* 0x0000000519007c0c */ /* 0x000fe4000bf02070 */
[----:B------:R-:W-:-:S11]  /*0690*/  IMAD R15, RZ, RZ, -UR4 ;  /* 0x80000004ff0f7e24 */ /* 0x000fd6000f8e02ff */
[----:B------:R2:W-:Y:S01]  /*06a0*/  @P0 REDG.E.ADD.STRONG.GPU desc[UR6][R10.64], R15 ;  /* 0x0000000f0a00098e */ /* 0x0005e2000c12e106 */
[----:B------:R-:W-:Y:S05]  /*06b0*/  BRA `(.L_x_4) ;  /* 0x00000000000c7947 */ /* 0x000fea0003800000 */
.L_x_5:
[----:B-1----:R-:W-:-:S04]  /*06c0*/  IMAD.WIDE R10, R15, 0x4, R2 ;  /* 0x000000040f0a7825 */ /* 0x002fc800078e0202 */
[----:B------:R-:W-:-:S05]  /*06d0*/  VIADD R15, R21, 0x1 ;  /* 0x00000001150f7836 */ /* 0x000fca0000000000 */
[----:B------:R3:W-:Y:S02]  /*06e0*/  STG.E desc[UR6][R10.64+0x4], R15 ;  /* 0x0000040f0a007986 */ /* 0x0007e4000c101906 */
.L_x_4:
[----:B------:R-:W-:Y:S05]  /*06f0*/  BSYNC.RECONVERGENT B0 ;  /* 0x0000000000007941 */ /* 0x000fea0003800200 */
.L_x_3:
[----:B--23--:R-:W2:Y:S01]  /*0700*/  LDG.E R10, desc[UR6][R6.64+0x8] ;  /* 0x00000806060a7981 */ /* 0x00cea2000c1e1900 */
[----:B------:R-:W-:Y:S01]  /*0710*/  BSSY.RECONVERGENT B0, `(.L_x_6) ;  /* 0x0000020000007945 */ /* 0x000fe20003800200 */
[----:B--2---:R-:W-:-:S13]  /*0720*/  ISETP.NE.AND P0, PT, R10, RZ, PT ;  /* 0x000000ff0a00720c */ /* 0x004fda0003f05270 */
[----:B------:R-:W-:Y:S05]  /*0730*/  @!P0 BRA `(.L_x_7) ;  /* 0x0000000000748947 */ /* 0x000fea0003800000 */
[----:B------:R-:W-:Y:S02]  /*0740*/  HFMA2 R11, -RZ, RZ, 0, 5.9604644775390625e-08 ;  /* 0x00000001ff0b7431 */ /* 0x000fe400000001ff */
[----:B------:R-:W-:-:S06]  /*0750*/  IMAD.MOV.U32 R10, RZ, RZ, RZ ;  /* 0x000000ffff0a7224 */ /* 0x000fcc00078e00ff */
        /* <DEDUP_REMOVED lines=24> */
.L_x_8:
[----:B-1----:R-:W-:-:S04]  /*08e0*/  IMAD.WIDE R10, R15, 0x4, R2 ;  /* 0x000000040f0a7825 */ /* 0x002fc800078e0202 */
[----:B------:R-:W-:-:S05]  /*08f0*/  VIADD R15, R21, 0x2 ;  /* 0x00000002150f7836 */ /* 0x000fca0000000000 */
[----:B------:R3:W-:Y:S02]  /*0900*/  STG.E desc[UR6][R10.64+0x4], R15 ;  /* 0x0000040f0a007986 */ /* 0x0007e4000c101906 */
.L_x_7:
[----:B------:R-:W-:Y:S05]  /*0910*/  BSYNC.RECONVERGENT B0 ;  /* 0x0000000000007941 */ /* 0x000fea0003800200 */
.L_x_6:
[----:B------:R-:W4:Y:S01]  /*0920*/  LDG.E R6, desc[UR6][R6.64+0xc] ;  /* 0x00000c0606067981 */ /* 0x000f22000c1e1900 */
[----:B------:R-:W-:Y:S01]  /*0930*/  BSSY.RECONVERGENT B0, `(.L_x_9) ;  /* 0x0000020000007945 */ /* 0x000fe20003800200 */
[----:B----4-:R-:W-:-:S13]  /*0940*/  ISETP.NE.AND P0, PT, R6, RZ, PT ;  /* 0x000000ff0600720c */ /* 0x010fda0003f05270 */
[----:B------:R-:W-:Y:S05]  /*0950*/  @!P0 BRA `(.L_x_10) ;  /* 0x0000000000748947 */ /* 0x000fea0003800000 */
[----:B------:R-:W-:Y:S01]  /*0960*/  IMAD.MOV.U32 R7, RZ, RZ, 0x1 ;  /* 0x00000001ff077424 */ /* 0x000fe200078e00ff */
[----:B------:R-:W-:-:S05]  /*0970*/  MOV R6, RZ ;  /* 0x000000ff00067202 */ /* 0x000fca0000000f00 */
[----:B------:R-:W4:Y:S02]  /*0980*/  ATOMG.E.CAS.STRONG.GPU PT, R8, [R8+0xc], R6, R7 ;  /* 0x00000c06080873a9 */ /* 0x000f2400001ee107 */
[----:B----4-:R-:W-:-:S13]  /*0990*/  ISETP.NE.AND P0, PT, R8, RZ, PT ;  /* 0x000000ff0800720c */ /* 0x010fda0003f05270 */
[----:B------:R-:W-:Y:S05]  /*09a0*/  @P0 BRA `(.L_x_10) ;  /* 0x0000000000600947 */ /* 0x000fea0003800000 */
[----:B0-23--:R-:W0:Y:S01]  /*09b0*/  S2R R15, SR_LANEID ;  /* 0x00000000000f7919 */ /* 0x00de220000000000 */
[----:B------:R-:W-:Y:S01]  /*09c0*/  VOTEU.ANY UR4, UPT, PT ;  /* 0x0000000000047886 */ /* 0x000fe200038e0100 */
[----:B------:R-:W2:Y:S01]  /*09d0*/  LDC.64 R6, c[0x0][0x398] ;  /* 0x0000e600ff067b82 */ /* 0x000ea20000000a00 */
[----:B------:R-:W0:Y:S08]  /*09e0*/  FLO.U32 R8, UR4 ;  /* 0x0000000400087d00 */ /* 0x000e3000080e0000 */
[----:B------:R-:W2:Y:S01]  /*09f0*/  POPC R11, UR4 ;  /* 0x00000004000b7d09 */ /* 0x000ea20008000000 */
[----:B0-----:R-:W-:-:S13]  /*0a00*/  ISETP.EQ.U32.AND P0, PT, R8, R15, PT ;  /* 0x0000000f0800720c */ /* 0x001fda0003f02070 */
[----:B--2---:R-:W2:Y:S01]  /*0a10*/  @P0 ATOMG.E.ADD.STRONG.GPU PT, R11, desc[UR6][R6.64], R11 ;  /* 0x8000000b060b09a8 */ /* 0x004ea200081ef106 */
        /* <DEDUP_REMOVED lines=14> */
.L_x_11:
[----:B-1----:R-:W-:-:S04]  /*0b00*/  IMAD.WIDE R6, R9, 0x4, R2 ;  /* 0x0000000409067825 */ /* 0x002fc800078e0202 */
[----:B------:R-:W-:-:S05]  /*0b10*/  VIADD R9, R21, 0x3 ;  /* 0x0000000315097836 */ /* 0x000fca0000000000 */
[----:B------:R0:W-:Y:S02]  /*0b20*/  STG.E desc[UR6][R6.64+0x4], R9 ;  /* 0x0000040906007986 */ /* 0x0001e4000c101906 */
.L_x_10:
[----:B------:R-:W-:Y:S05]  /*0b30*/  BSYNC.RECONVERGENT B0 ;  /* 0x0000000000007941 */ /* 0x000fea0003800200 */
.L_x_9:
[----:B0-----:R-:W-:-:S05]  /*0b40*/  VIADD R21, R21, 0x4 ;  /* 0x0000000415157836 */ /* 0x001fca0000000000 */
[----:B------:R-:W-:-:S13]  /*0b50*/  ISETP.NE.AND P0, PT, R21, R17, PT ;  /* 0x000000111500720c */ /* 0x000fda0003f05270 */
[----:B------:R-:W-:Y:S05]  /*0b60*/  @P0 BRA `(.L_x_12) ;  /* 0xfffffff400c80947 */ /* 0x000fea000383ffff */
.L_x_0:
[----:B------:R-:W-:-:S13]  /*0b70*/  ISETP.NE.AND P0, PT, R0, RZ, PT ;  /* 0x000000ff0000720c */ /* 0x000fda0003f05270 */
[----:B------:R-:W-:Y:S05]  /*0b80*/  @!P0 EXIT ;  /* 0x000000000000894d */ /* 0x000fea0003800000 */
[----:B-1----:R-:W0:Y:S01]  /*0b90*/  LDC.64 R2, c[0x0][0x390] ;  /* 0x0000e400ff027b82 */ /* 0x002e220000000a00 */
[----:B----4-:R-:W-:Y:S01]  /*0ba0*/  IMAD.WIDE.U32 R8, R17, 0x4, R12 ;  /* 0x0000000411087825 */ /* 0x010fe200078e000c */
[----:B------:R-:W-:-:S03]  /*0bb0*/  IADD3 R0, PT, PT, -R0, RZ, RZ ;  /* 0x000000ff00007210 */ /* 0x000fc60007ffe1ff */
[----:B------:R-:W-:-:S03]  /*0bc0*/  IMAD R19, R19, R16, R17 ;  /* 0x0000001013137224 */ /* 0x000fc600078e0211 */
[----:B------:R-:W1:Y:S04]  /*0bd0*/  LDC.64 R4, c[0x0][0x380] ;  /* 0x0000e000ff047b82 */ /* 0x000e680000000a00 */
.L_x_16:
[----:B-1--4-:R-:W-:-:S06]  /*0be0*/  IMAD.WIDE R6, R19, 0x4, R4 ;  /* 0x0000000413067825 */ /* 0x012fcc00078e0204 */
[----:B------:R-:W4:Y:S01]  /*0bf0*/  LDG.E R6, desc[UR6][R6.64] ;  /* 0x0000000606067981 */ /* 0x000f22000c1e1900 */
[----:B------:R-:W-:Y:S01]  /*0c00*/  VIADD R0, R0, 0x1 ;  /* 0x0000000100007836 */ /* 0x000fe20000000000 */
[----:B------:R-:W-:Y:S04]  /*0c10*/  BSSY.RECONVERGENT B0, `(.L_x_13) ;  /* 0x0000020000007945 */ /* 0x000fe80003800200 */
[----:B------:R-:W-:Y:S02]  /*0c20*/  ISETP.NE.AND P0, PT, R0, RZ, PT ;  /* 0x000000ff0000720c */ /* 0x000fe40003f05270 */
[----:B----4-:R-:W-:-:S13]  /*0c30*/  ISETP.NE.AND P1, PT, R6, RZ, PT ;  /* 0x000000ff0600720c */ /* 0x010fda0003f25270 */
[----:B------:R-:W-:Y:S05]  /*0c40*/  @!P1 BRA `(.L_x_14) ;  /* 0x0000000000709947 */ /* 0x000fea0003800000 */
[----:B------:R-:W-:Y:S02]  /*0c50*/  IMAD.MOV.U32 R6, RZ, RZ, RZ ;  /* 0x000000ffff067224 */ /* 0x000fe400078e00ff */
[----:B------:R-:W-:-:S05]  /*0c60*/  IMAD.MOV.U32 R7, RZ, RZ, 0x1 ;  /* 0x00000001ff077424 */ /* 0x000fca00078e00ff */
[----:B------:R-:W4:Y:S02]  /*0c70*/  ATOMG.E.CAS.STRONG.GPU PT, R6, [R8], R6, R7 ;  /* 0x00000006080673a9 */ /* 0x000f2400001ee107 */
[----:B----4-:R-:W-:-:S13]  /*0c80*/  ISETP.NE.AND P1, PT, R6, RZ, PT ;  /* 0x000000ff0600720c */ /* 0x010fda0003f25270 */
[----:B------:R-:W-:Y:S05]  /*0c90*/  @P1 BRA `(.L_x_14) ;  /* 0x00000000005c1947 */ /* 0x000fea0003800000 */
[----:B--23--:R-:W1:Y:S01]  /*0ca0*/  S2R R15, SR_LANEID ;  /* 0x00000000000f7919 */ /* 0x00ce620000000000 */
[----:B------:R-:W-:Y:S01]  /*0cb0*/  VOTEU.ANY UR4, UPT, PT ;  /* 0x0000000000047886 */ /* 0x000fe200038e0100 */
[----:B------:R-:W2:Y:S01]  /*0cc0*/  LDC.64 R6, c[0x0][0x398] ;  /* 0x0000e600ff067b82 */ /* 0x000ea20000000a00 */
[----:B------:R-:W1:Y:S08]  /*0cd0*/  FLO.U32 R10, UR4 ;  /* 0x00000004000a7d00 */ /* 0x000e7000080e0000 */
[----:B------:R-:W2:Y:S01]  /*0ce0*/  POPC R13, UR4 ;  /* 0x00000004000d7d09 */ /* 0x000ea20008000000 */
[----:B-1----:R-:W-:-:S13]  /*0cf0*/  ISETP.EQ.U32.AND P1, PT, R10, R15, PT ;  /* 0x0000000f0a00720c */ /* 0x002fda0003f22070 */
[----:B--2---:R-:W2:Y:S01]  /*0d00*/  @P1 ATOMG.E.ADD.STRONG.GPU PT, R13, desc[UR6][R6.64], R13 ;  /* 0x8000000d060d19a8 */ /* 0x004ea200081ef106 */
[----:B------:R-:W1:Y:S02]  /*0d10*/  S2R R12, SR_LTMASK ;  /* 0x00000000000c7919 */ /* 0x000e640000003900 */
[----:B-1----:R-:W-:-:S06]  /*0d20*/  LOP3.LUT R12, R12, UR4, RZ, 0xc0, !PT ;  /* 0x000000040c0c7c12 */ /* 0x002fcc000f8ec0ff */
[----:B------:R-:W1:Y:S01]  /*0d30*/  POPC R12, R12 ;  /* 0x0000000c000c7309 */ /* 0x000e620000000000 */
[----:B--2---:R-:W1:Y:S02]  /*0d40*/  SHFL.IDX PT, R11, R13, R10, 0x1f ;  /* 0x00001f0a0d0b7589 */ /* 0x004e6400000e0000 */
[----:B-1----:R-:W-:-:S05]  /*0d50*/  IMAD.IADD R11, R11, 0x1, R12 ;  /* 0x000000010b0b7824 */ /* 0x002fca00078e020c */
[----:B------:R-:W-:-:S13]  /*0d60*/  ISETP.GE.AND P1, PT, R11, 0x61a7, PT ;  /* 0x000061a70b00780c */ /* 0x000fda0003f26270 */
[----:B------:R-:W-:Y:S05]  /*0d70*/  @!P1 BRA `(.L_x_15) ;  /* 0x00000000001c9947 */ /* 0x000fea0003800000 */
[----:B------:R-:W-:Y:S02]  /*0d80*/  VOTEU.ANY UR4, UPT, PT ;  /* 0x0000000000047886 */ /* 0x000fe400038e0100 */
[----:B------:R-:W-:Y:S02]  /*0d90*/  UFLO.U32 UR5, UR4 ;  /* 0x00000004000572bd */ /* 0x000fe400080e0000 */
[----:B------:R-:W-:-:S04]  /*0da0*/  UPOPC UR4, UR4 ;  /* 0x00000004000472bf */ /* 0x000fc80008000000 */
[----:B------:R-:W-:Y:S02]  /*0db0*/  ISETP.EQ.U32.AND P1, PT, R15, UR5, PT ;  /* 0x000000050f007c0c */ /* 0x000fe4000bf22070 */
[----:B------:R-:W-:-:S11]  /*0dc0*/  IADD3 R11, PT, PT, RZ, -UR4, RZ ;  /* 0x80000004ff0b7c10 */ /* 0x000fd6000fffe0ff */
[----:B------:R4:W-:Y:S01]  /*0dd0*/  @P1 REDG.E.ADD.STRONG.GPU desc[UR6][R6.64], R11 ;  /* 0x0000000b0600198e */ /* 0x0009e2000c12e106 */
[----:B------:R-:W-:Y:S05]  /*0de0*/  BRA `(.L_x_14) ;  /* 0x0000000000087947 */ /* 0x000fea0003800000 */
.L_x_15:
[----:B0-----:R-:W-:-:S05]  /*0df0*/  IMAD.WIDE R6, R11, 0x4, R2 ;  /* 0x000000040b067825 */ /* 0x001fca00078e0202 */
[----:B------:R1:W-:Y:S02]  /*0e00*/  STG.E desc[UR6][R6.64+0x4], R17 ;  /* 0x0000041106007986 */ /* 0x0003e4000c101906 */
.L_x_14:
[----:B------:R-:W-:Y:S05]  /*0e10*/  BSYNC.RECONVERGENT B0 ;  /* 0x0000000000007941 */ /* 0x000fea0003800200 */
.L_x_13:
[----:B------:R-:W-:Y:S01]  /*0e20*/  IADD3 R8, P1, PT, R8, 0x4, RZ ;  /* 0x0000000408087810 */ /* 0x000fe20007f3e0ff */
[----:B-1----:R-:W-:Y:S02]  /*0e30*/  VIADD R17, R17, 0x1 ;  /* 0x0000000111117836 */ /* 0x002fe40000000000 */
[----:B------:R-:W-:Y:S02]  /*0e40*/  VIADD R19, R19, 0x1 ;  /* 0x0000000113137836 */ /* 0x000fe40000000000 */
[----:B------:R-:W-:Y:S01]  /*0e50*/  IMAD.X R9, RZ, RZ, R9, P1 ;  /* 0x000000ffff097224 */ /* 0x000fe200008e0609 */
[----:B------:R-:W-:Y:S07]  /*0e60*/  @P0 BRA `(.L_x_16) ;  /* 0xfffffffc005c0947 */ /* 0x000fee000383ffff */
[----:B------:R-:W-:Y:S05]  /*0e70*/  EXIT ;  /* 0x000000000000794d */ /* 0x000fea0003800000 */
.L_x_17:
[----:B------:R-:W-:-:S00]  /*0e80*/  BRA `(.L_x_17) ;  /* 0xfffffffc00fc7947 */ /* 0x000fc0000383ffff */
[----:B------:R-:W-:-:S00]  /*0e90*/  NOP ;  /* 0x0000000000007918 */ /* 0x000fc00000000000 */
        /* <DEDUP_REMOVED lines=14> */
.L_x_18:


//--------------------- .nv.shared.reserved.0     --------------------------
	.section	.nv.shared.reserved.0,"aw",@nobits
	.weak		__nv_reservedSMEM_offset_0_alias
	.size		__nv_reservedSMEM_offset_0_alias, 0, 64
	.other		__nv_reservedSMEM_offset_0_alias,@"STO_CUDA_RESERVED_SHARED STV_DEFAULT"
__nv_reservedSMEM_offset_0_alias:
	.zero		0
	.zero		64


//--------------------- .nv.constant0._Z10dfs_kernelPiiS_S_S_ --------------------------
	.section	.nv.constant0._Z10dfs_kernelPiiS_S_S_,"a",@progbits
	.sectionflags	@""
	.align	4
.nv.constant0._Z10dfs_kernelPiiS_S_S_:
	.zero		936


//--------------------- SYMBOLS --------------------------

	.type		.nv.reservedSmem.offset0,@object
	.size		.nv.reservedSmem.offset0,0x4
